	.headerflags	@"EF_CUDA_TEXMODE_UNIFIED EF_CUDA_64BIT_ADDRESS EF_CUDA_ACCELERATORS EF_CUDA_SM90 EF_CUDA_VIRTUAL_SM(EF_CUDA_SM90)"
	.elftype	@"ET_EXEC"


//--------------------- .nv.info                  --------------------------
	.section	.nv.info,"",@"SHT_CUDA_INFO"
	.align	4


	//----- nvinfo : EIATTR_REGCOUNT
	.align		4
        /*0000*/ 	.byte	0x04, 0x2f
        /*0002*/ 	.short	(.L_3 - .L_2)
	.align		4
.L_2:
        /*0004*/ 	.word	index@(triton_poi_fused__native_batch_norm_legit_no_training_convolution_relu_51)
        /*0008*/ 	.word	0x0000001a


	//----- nvinfo : EIATTR_MIN_STACK_SIZE
	.align		4
.L_3:
        /*000c*/ 	.byte	0x04, 0x12
        /*000e*/ 	.short	(.L_5 - .L_4)
	.align		4
.L_4:
        /*0010*/ 	.word	index@(triton_poi_fused__native_batch_norm_legit_no_training_convolution_relu_51)
        /*0014*/ 	.word	0x00000000


	//----- nvinfo : EIATTR_FRAME_SIZE
	.align		4
.L_5:
        /*0018*/ 	.byte	0x04, 0x11
        /*001a*/ 	.short	(.L_7 - .L_6)
	.align		4
.L_6:
        /*001c*/ 	.word	index@(triton_poi_fused__native_batch_norm_legit_no_training_convolution_relu_51)
        /*0020*/ 	.word	0x00000000


	//----- nvinfo : EIATTR_MIN_STACK_SIZE
	.align		4
.L_7:
        /*0024*/ 	.byte	0x04, 0x12
        /*0026*/ 	.short	(.L_9 - .L_8)
	.align		4
.L_8:
        /*0028*/ 	.word	index@(triton_poi_fused__native_batch_norm_legit_no_training_convolution_relu_51)
        /*002c*/ 	.word	0x00000000
.L_9:


//--------------------- .nv.info.triton_poi_fused__native_batch_norm_legit_no_training_convolution_relu_51 --------------------------
	.section	.nv.info.triton_poi_fused__native_batch_norm_legit_no_training_convolution_relu_51,"",@"SHT_CUDA_INFO"
	.sectionflags	@""
	.align	4


	//----- nvinfo : EIATTR_CUDA_API_VERSION
	.align		4
        /*0000*/ 	.byte	0x04, 0x37
        /*0002*/ 	.short	(.L_11 - .L_10)
.L_10:
        /*0004*/ 	.word	0x0000007c


	//----- nvinfo : EIATTR_KPARAM_INFO
	.align		4
.L_11:
        /*0008*/ 	.byte	0x04, 0x17
        /*000a*/ 	.short	(.L_13 - .L_12)
.L_12:
        /*000c*/ 	.word	0x00000000
        /*0010*/ 	.short	0x0007
        /*0012*/ 	.short	0x0038
        /*0014*/ 	.byte	0x00, 0xf0, 0x11, 0x00


	//----- nvinfo : EIATTR_KPARAM_INFO
	.align		4
.L_13:
        /*0018*/ 	.byte	0x04, 0x17
        /*001a*/ 	.short	(.L_15 - .L_14)
.L_14:
        /*001c*/ 	.word	0x00000000
        /*0020*/ 	.short	0x0006
        /*0022*/ 	.short	0x0030
        /*0024*/ 	.byte	0x00, 0xf4, 0x21, 0x00


	//----- nvinfo : EIATTR_KPARAM_INFO
	.align		4
.L_15:
        /*0028*/ 	.byte	0x04, 0x17
        /*002a*/ 	.short	(.L_17 - .L_16)
.L_16:
        /*002c*/ 	.word	0x00000000
        /*0030*/ 	.short	0x0005
        /*0032*/ 	.short	0x0028
        /*0034*/ 	.byte	0x00, 0xf4, 0x21, 0x00


	//----- nvinfo : EIATTR_KPARAM_INFO
	.align		4
.L_17:
        /*0038*/ 	.byte	0x04, 0x17
        /*003a*/ 	.short	(.L_19 - .L_18)
.L_18:
        /*003c*/ 	.word	0x00000000
        /*0040*/ 	.short	0x0004
        /*0042*/ 	.short	0x0020
        /*0044*/ 	.byte	0x00, 0xf4, 0x21, 0x00


	//----- nvinfo : EIATTR_KPARAM_INFO
	.align		4
.L_19:
        /*0048*/ 	.byte	0x04, 0x17
        /*004a*/ 	.short	(.L_21 - .L_20)
.L_20:
        /*004c*/ 	.word	0x00000000
        /*0050*/ 	.short	0x0003
        /*0052*/ 	.short	0x0018
        /*0054*/ 	.byte	0x00, 0xf4, 0x21, 0x00


	//----- nvinfo : EIATTR_KPARAM_INFO
	.align		4
.L_21:
        /*0058*/ 	.byte	0x04, 0x17
        /*005a*/ 	.short	(.L_23 - .L_22)
.L_22:
        /*005c*/ 	.word	0x00000000
        /*0060*/ 	.short	0x0002
        /*0062*/ 	.short	0x0010
        /*0064*/ 	.byte	0x00, 0xf4, 0x21, 0x00


	//----- nvinfo : EIATTR_KPARAM_INFO
	.align		4
.L_23:
        /*0068*/ 	.byte	0x04, 0x17
        /*006a*/ 	.short	(.L_25 - .L_24)
.L_24:
        /*006c*/ 	.word	0x00000000
        /*0070*/ 	.short	0x0001
        /*0072*/ 	.short	0x0008
        /*0074*/ 	.byte	0x00, 0xf4, 0x21, 0x00


	//----- nvinfo : EIATTR_KPARAM_INFO
	.align		4
.L_25:
        /*0078*/ 	.byte	0x04, 0x17
        /*007a*/ 	.short	(.L_27 - .L_26)
.L_26:
        /*007c*/ 	.word	0x00000000
        /*0080*/ 	.short	0x0000
        /*0082*/ 	.short	0x0000
        /*0084*/ 	.byte	0x00, 0xf4, 0x21, 0x00


	//----- nvinfo : EIATTR_SPARSE_MMA_MASK
	.align		4
.L_27:
        /*0088*/ 	.byte	0x03, 0x50
        /*008a*/ 	.short	0x0000


	//----- nvinfo : EIATTR_MAXREG_COUNT
	.align		4
        /*008c*/ 	.byte	0x03, 0x1b
        /*008e*/ 	.short	0x00ff


	//----- nvinfo : EIATTR_EXIT_INSTR_OFFSETS
	.align		4
        /*0090*/ 	.byte	0x04, 0x1c
        /*0092*/ 	.short	(.L_29 - .L_28)


	//   ....[0]....
.L_28:
        /*0094*/ 	.word	0x00000510


	//   ....[1]....
        /*0098*/ 	.word	0x00000530


	//----- nvinfo : EIATTR_REQNTID
	.align		4
.L_29:
        /*009c*/ 	.byte	0x04, 0x10
        /*009e*/ 	.short	(.L_31 - .L_30)
.L_30:
        /*00a0*/ 	.word	0x00000080
        /*00a4*/ 	.word	0x00000001
        /*00a8*/ 	.word	0x00000001


	//----- nvinfo : EIATTR_CBANK_PARAM_SIZE
	.align		4
.L_31:
        /*00ac*/ 	.byte	0x03, 0x19
        /*00ae*/ 	.short	0x003c


	//----- nvinfo : EIATTR_PARAM_CBANK
	.align		4
        /*00b0*/ 	.byte	0x04, 0x0a
        /*00b2*/ 	.short	(.L_33 - .L_32)
	.align		4
.L_32:
        /*00b4*/ 	.word	index@(.nv.constant0.triton_poi_fused__native_batch_norm_legit_no_training_convolution_relu_51)
        /*00b8*/ 	.short	0x0210
        /*00ba*/ 	.short	0x003c


	//----- nvinfo : EIATTR_SW_WAR
	.align		4
.L_33:
        /*00bc*/ 	.byte	0x04, 0x36
        /*00be*/ 	.short	(.L_35 - .L_34)
.L_34:
        /*00c0*/ 	.word	0x00000008
.L_35:


//--------------------- .nv.callgraph             --------------------------
	.section	.nv.callgraph,"",@"SHT_CUDA_CALLGRAPH"
	.align	4
	.sectionentsize	8
	.align		4
        /*0000*/ 	.word	0x00000000
	.align		4
        /*0004*/ 	.word	0xffffffff
	.align		4
        /*0008*/ 	.word	0x00000000
	.align		4
        /*000c*/ 	.word	0xfffffffe
	.align		4
        /*0010*/ 	.word	0x00000000
	.align		4
        /*0014*/ 	.word	0xfffffffd
	.align		4
        /*0018*/ 	.word	0x00000000
	.align		4
        /*001c*/ 	.word	0xfffffffc


//--------------------- .nv.constant4             --------------------------
	.section	.nv.constant4,"a",@progbits
	.align	8
	.align		8
.nv.constant4:
        /*0000*/ 	.dword	_$_str
	.align		8
        /*0008*/ 	.dword	_$_str_$_2


//--------------------- .text.triton_poi_fused__native_batch_norm_legit_no_training_convolution_relu_51 --------------------------
	.section	.text.triton_poi_fused__native_batch_norm_legit_no_training_convolution_relu_51,"ax",@progbits
	.align	128
        .global         triton_poi_fused__native_batch_norm_legit_no_training_convolution_relu_51
        .type           triton_poi_fused__native_batch_norm_legit_no_training_convolution_relu_51,@function
        .size           triton_poi_fused__native_batch_norm_legit_no_training_convolution_relu_51,(.L_x_1 - triton_poi_fused__native_batch_norm_legit_no_training_convolution_relu_51)
        .other          triton_poi_fused__native_batch_norm_legit_no_training_convolution_relu_51,@"STO_CUDA_ENTRY STV_DEFAULT"
triton_poi_fused__native_batch_norm_legit_no_training_convolution_relu_51:
.text.triton_poi_fused__native_batch_norm_legit_no_training_convolution_relu_51:
[----:B------:R-:W0:Y:S01]  /*0000*/  LDC R1, c[0x0][0x28] ;  /* 0x00000a00ff017b82 */ /* 0x000e220000000800 */
[----:B------:R-:W1:Y:S01]  /*0010*/  S2R R0, SR_TID.X ;  /* 0x0000000000007919 */ /* 0x000e620000002100 */
[----:B------:R-:W-:Y:S01]  /*0020*/  CS2R R16, SRZ ;  /* 0x0000000000107805 */ /* 0x000fe2000001ff00 */
[----:B------:R-:W-:-:S05]  /*0030*/  ULDC.64 UR4, c[0x0][0x208] ;  /* 0x0000820000047ab9 */ /* 0x000fca0000000a00 */
[----:B------:R-:W2:Y:S01]  /*0040*/  LDC.64 R14, c[0x0][0x218] ;  /* 0x00008600ff0e7b82 */ /* 0x000ea20000000a00 */
[----:B------:R-:W3:Y:S07]  /*0050*/  S2R R5, SR_CTAID.X ;  /* 0x0000000000057919 */ /* 0x000eee0000002500 */
[----:B------:R-:W4:Y:S08]  /*0060*/  LDC.64 R22, c[0x0][0x210] ;  /* 0x00008400ff167b82 */ /* 0x000f300000000a00 */
[----:B------:R-:W5:Y:S08]  /*0070*/  LDC.64 R20, c[0x0][0x220] ;  /* 0x00008800ff147b82 */ /* 0x000f700000000a00 */
[----:B------:R-:W2:Y:S01]  /*0080*/  LDC.64 R8, c[0x0][0x230] ;  /* 0x00008c00ff087b82 */ /* 0x000ea20000000a00 */
[----:B-1----:R-:W-:-:S07]  /*0090*/  IMAD.SHL.U32 R0, R0, 0x2, RZ ;  /* 0x0000000200007824 */ /* 0x002fce00078e00ff */
[----:B------:R-:W1:Y:S01]  /*00a0*/  LDC.64 R6, c[0x0][0x238] ;  /* 0x00008e00ff067b82 */ /* 0x000e620000000a00 */
[----:B---3--:R-:W-:Y:S02]  /*00b0*/  SHF.R.S32.HI R3, RZ, 0x17, R5 ;  /* 0x00000017ff037819 */ /* 0x008fe40000011405 */
[----:B------:R-:W-:Y:S02]  /*00c0*/  LOP3.LUT R0, R0, 0xfe, RZ, 0xc0, !PT ;  /* 0x000000fe00007812 */ /* 0x000fe400078ec0ff */
[----:B------:R-:W-:-:S03]  /*00d0*/  SGXT R3, R3, 0x1 ;  /* 0x000000010303781a */ /* 0x000fc60000000200 */
[----:B------:R-:W-:Y:S02]  /*00e0*/  IMAD R0, R5, 0x100, R0 ;  /* 0x0000010005007824 */ /* 0x000fe400078e0200 */
[----:B------:R-:W3:Y:S03]  /*00f0*/  LDC.64 R4, c[0x0][0x228] ;  /* 0x00008a00ff047b82 */ /* 0x000ee60000000a00 */
[----:B------:R-:W-:Y:S02]  /*0100*/  LEA.HI R3, R3, R0, RZ, 0x2 ;  /* 0x0000000003037211 */ /* 0x000fe400078f10ff */
[----:B------:R-:W-:Y:S02]  /*0110*/  ISETP.GE.AND P0, PT, R0, 0x400, PT ;  /* 0x000004000000780c */ /* 0x000fe40003f06270 */
[--C-:B------:R-:W-:Y:S02]  /*0120*/  SHF.R.S32.HI R19, RZ, 0x2, R3.reuse ;  /* 0x00000002ff137819 */ /* 0x100fe40000011403 */
[----:B------:R-:W-:-:S04]  /*0130*/  SHF.R.S32.HI R2, RZ, 0x1f, R3 ;  /* 0x0000001fff027819 */ /* 0x000fc80000011403 */
[----:B------:R-:W-:-:S04]  /*0140*/  LEA.HI R2, R2, R19, RZ, 0x6 ;  /* 0x0000001302027211 */ /* 0x000fc800078f30ff */
[----:B------:R-:W-:-:S04]  /*0150*/  LOP3.LUT R2, R2, 0xffffffc0, RZ, 0xc0, !PT ;  /* 0xffffffc002027812 */ /* 0x000fc800078ec0ff */
[----:B------:R-:W-:-:S05]  /*0160*/  IADD3 R19, R19, -R2, RZ ;  /* 0x8000000213137210 */ /* 0x000fca0007ffe0ff */
[----:B---3--:R-:W-:-:S05]  /*0170*/  IMAD.WIDE R4, R19, 0x4, R4 ;  /* 0x0000000413047825 */ /* 0x008fca00078e0204 */
[----:B------:R-:W3:Y:S04]  /*0180*/  @!P0 LDG.E.EL R16, desc[UR4][R4.64] ;  /* 0x0000000404108981 */ /* 0x000ee8000c2e1900 */
[----:B------:R4:W3:Y:S01]  /*0190*/  @!P0 LDG.E.EL R17, desc[UR4][R4.64] ;  /* 0x0000000404118981 */ /* 0x0008e2000c2e1900 */
[----:B------:R-:W-:Y:S02]  /*01a0*/  CS2R R12, SRZ ;  /* 0x00000000000c7805 */ /* 0x000fe4000001ff00 */
[----:B------:R-:W-:Y:S02]  /*01b0*/  CS2R R10, SRZ ;  /* 0x00000000000a7805 */ /* 0x000fe4000001ff00 */
[----:B------:R-:W-:Y:S01]  /*01c0*/  CS2R R2, SRZ ;  /* 0x0000000000027805 */ /* 0x000fe2000001ff00 */
[----:B--2---:R-:W-:-:S05]  /*01d0*/  IMAD.WIDE R14, R19, 0x4, R14 ;  /* 0x00000004130e7825 */ /* 0x004fca00078e020e */
[----:B------:R-:W2:Y:S01]  /*01e0*/  @!P0 LDG.E.EL R13, desc[UR4][R14.64] ;  /* 0x000000040e0d8981 */ /* 0x000ea2000c2e1900 */
[----:B----4-:R-:W-:-:S03]  /*01f0*/  IMAD.WIDE R4, R0, 0x4, R22 ;  /* 0x0000000400047825 */ /* 0x010fc600078e0216 */
[----:B------:R-:W4:Y:S01]  /*0200*/  @!P0 LDG.E.EL R10, desc[UR4][R14.64] ;  /* 0x000000040e0a8981 */ /* 0x000f22000c2e1900 */
[----:B-----5:R-:W-:-:S03]  /*0210*/  IMAD.WIDE R22, R19, 0x4, R20 ;  /* 0x0000000413167825 */ /* 0x020fc600078e0214 */
[----:B------:R-:W2:Y:S01]  /*0220*/  @!P0 LDG.E.64 R2, desc[UR4][R4.64] ;  /* 0x0000000404028981 */ /* 0x000ea2000c1e1b00 */
[C---:B0-----:R-:W-:Y:S01]  /*0230*/  IMAD.WIDE R8, R19.reuse, 0x4, R8 ;  /* 0x0000000413087825 */ /* 0x041fe200078e0208 */
[----:B------:R-:W-:Y:S02]  /*0240*/  CS2R R20, SRZ ;  /* 0x0000000000147805 */ /* 0x000fe4000001ff00 */
[----:B------:R-:W5:Y:S01]  /*0250*/  @!P0 LDG.E.EL R11, desc[UR4][R22.64] ;  /* 0x00000004160b8981 */ /* 0x000f62000c2e1900 */
[----:B-1----:R-:W-:Y:S01]  /*0260*/  IMAD.WIDE R6, R19, 0x4, R6 ;  /* 0x0000000413067825 */ /* 0x002fe200078e0206 */
[----:B------:R-:W-:Y:S02]  /*0270*/  CS2R R18, SRZ ;  /* 0x0000000000127805 */ /* 0x000fe4000001ff00 */
[----:B------:R-:W2:Y:S04]  /*0280*/  @!P0 LDG.E.EL R12, desc[UR4][R22.64] ;  /* 0x00000004160c8981 */ /* 0x000ea8000c2e1900 */
[----:B------:R-:W2:Y:S04]  /*0290*/  @!P0 LDG.E.EL R20, desc[UR4][R8.64] ;  /* 0x0000000408148981 */ /* 0x000ea8000c2e1900 */
[----:B------:R0:W2:Y:S04]  /*02a0*/  @!P0 LDG.E.EL R21, desc[UR4][R8.64] ;  /* 0x0000000408158981 */ /* 0x0000a8000c2e1900 */
[----:B------:R-:W2:Y:S04]  /*02b0*/  @!P0 LDG.E.EL R19, desc[UR4][R6.64] ;  /* 0x0000000406138981 */ /* 0x000ea8000c2e1900 */
[----:B------:R1:W2:Y:S01]  /*02c0*/  @!P0 LDG.E.EL R18, desc[UR4][R6.64] ;  /* 0x0000000406128981 */ /* 0x0002a2000c2e1900 */
[----:B0-----:R-:W-:Y:S01]  /*02d0*/  HFMA2.MMA R8, -RZ, RZ, 1.625, 0 ;  /* 0x3e800000ff087435 */ /* 0x001fe200000001ff */
[----:B-1----:R-:W0:Y:S02]  /*02e0*/  LDC.64 R6, c[0x0][0x240] ;  /* 0x00009000ff067b82 */ /* 0x002e240000000a00 */
[----:B0-----:R-:W-:-:S04]  /*02f0*/  IMAD.WIDE R6, R0, 0x4, R6 ;  /* 0x0000000400067825 */ /* 0x001fc800078e0206 */
[----:B---3--:R-:W-:Y:S01]  /*0300*/  FADD R16, R16, 9.9999997473787516356e-06 ;  /* 0x3727c5ac10107421 */ /* 0x008fe20000000000 */
[----:B------:R-:W-:-:S03]  /*0310*/  FADD R17, R17, 9.9999997473787516356e-06 ;  /* 0x3727c5ac11117421 */ /* 0x000fc60000000000 */
[----:B------:R-:W0:Y:S08]  /*0320*/  MUFU.SQRT R14, R16 ;  /* 0x00000010000e7308 */ /* 0x000e300000002000 */
[----:B------:R-:W1:Y:S01]  /*0330*/  MUFU.SQRT R15, R17 ;  /* 0x00000011000f7308 */ /* 0x000e620000002000 */
[C---:B0-----:R-:W-:Y:S02]  /*0340*/  FSETP.GT.AND P1, PT, R14.reuse, 8.50705917302346158658e+37, PT ;  /* 0x7e8000000e00780b */ /* 0x041fe40003f24000 */
[----:B------:R-:W-:-:S02]  /*0350*/  FSETP.GEU.AND P3, PT, R14, 1.175494350822287508e-38, PT ;  /* 0x008000000e00780b */ /* 0x000fc40003f6e000 */
[C---:B-1----:R-:W-:Y:S02]  /*0360*/  FSETP.GT.AND P2, PT, R15.reuse, 8.50705917302346158658e+37, PT ;  /* 0x7e8000000f00780b */ /* 0x042fe40003f44000 */
[----:B------:R-:W-:-:S07]  /*0370*/  FSETP.GEU.AND P4, PT, R15, 1.175494350822287508e-38, PT ;  /* 0x008000000f00780b */ /* 0x000fce0003f8e000 */
[----:B------:R-:W-:-:S04]  /*0380*/  @P1 FMUL R14, R14, 0.25 ;  /* 0x3e8000000e0e1820 */ /* 0x000fc80000400000 */
[----:B------:R-:W-:Y:S01]  /*0390*/  @!P3 FMUL R14, R14, 16777216 ;  /* 0x4b8000000e0eb820 */ /* 0x000fe20000400000 */
[----:B------:R-:W-:-:S04]  /*03a0*/  @P2 FMUL R15, R15, 0.25 ;  /* 0x3e8000000f0f2820 */ /* 0x000fc80000400000 */
[----:B------:R-:W-:Y:S01]  /*03b0*/  @!P4 FMUL R15, R15, 16777216 ;  /* 0x4b8000000f0fc820 */ /* 0x000fe20000400000 */
[----:B------:R-:W0:Y:S01]  /*03c0*/  MUFU.RCP R14, R14 ;  /* 0x0000000e000e7308 */ /* 0x000e220000001000 */
[----:B------:R-:W-:-:S07]  /*03d0*/  FSEL R9, R8, 1, P1 ;  /* 0x3f80000008097808 */ /* 0x000fce0000800000 */
[----:B------:R-:W1:Y:S01]  /*03e0*/  MUFU.RCP R15, R15 ;  /* 0x0000000f000f7308 */ /* 0x000e620000001000 */
[----:B------:R-:W-:Y:S01]  /*03f0*/  FSEL R8, R8, 1, P2 ;  /* 0x3f80000008087808 */ /* 0x000fe20001000000 */
[----:B------:R-:W-:Y:S01]  /*0400*/  @!P3 FMUL R9, R9, 16777216 ;  /* 0x4b8000000909b820 */ /* 0x000fe20000400000 */
[----:B--2---:R-:W-:Y:S01]  /*0410*/  FADD R2, R13, R2 ;  /* 0x000000020d027221 */ /* 0x004fe20000000000 */
[----:B----4-:R-:W-:Y:S02]  /*0420*/  FADD R3, R10, R3 ;  /* 0x000000030a037221 */ /* 0x010fe40000000000 */
[----:B------:R-:W-:Y:S01]  /*0430*/  @!P4 FMUL R8, R8, 16777216 ;  /* 0x4b8000000808c820 */ /* 0x000fe20000400000 */
[----:B0-----:R-:W-:Y:S01]  /*0440*/  FMUL R14, R14, R9 ;  /* 0x000000090e0e7220 */ /* 0x001fe20000400000 */
[----:B-----5:R-:W-:Y:S01]  /*0450*/  FADD R11, R2, -R11 ;  /* 0x8000000b020b7221 */ /* 0x020fe20000000000 */
[----:B------:R-:W-:Y:S01]  /*0460*/  FADD R12, R3, -R12 ;  /* 0x8000000c030c7221 */ /* 0x000fe20000000000 */
[----:B-1----:R-:W-:-:S02]  /*0470*/  FMUL R9, R15, R8 ;  /* 0x000000080f097220 */ /* 0x002fc40000400000 */
[----:B------:R-:W-:Y:S02]  /*0480*/  FMUL R14, R11, R14 ;  /* 0x0000000e0b0e7220 */ /* 0x000fe40000400000 */
[----:B------:R-:W-:Y:S02]  /*0490*/  FMUL R9, R12, R9 ;  /* 0x000000090c097220 */ /* 0x000fe40000400000 */
[----:B------:R-:W-:Y:S02]  /*04a0*/  FFMA R14, R14, R20, R19 ;  /* 0x000000140e0e7223 */ /* 0x000fe40000000013 */
[----:B------:R-:W-:Y:S01]  /*04b0*/  FFMA R9, R9, R21, R18 ;  /* 0x0000001509097223 */ /* 0x000fe20000000012 */
[----:B------:R0:W-:Y:S02]  /*04c0*/  @!P0 STG.E.64 desc[UR4][R4.64], R2 ;  /* 0x0000000204008986 */ /* 0x0001e4000c101b04 */
[----:B------:R-:W-:Y:S02]  /*04d0*/  FSETP.GEU.AND P1, PT, R14, RZ, PT ;  /* 0x000000ff0e00720b */ /* 0x000fe40003f2e000 */
[----:B------:R-:W-:-:S02]  /*04e0*/  FSETP.GEU.AND P2, PT, R9, RZ, PT ;  /* 0x000000ff0900720b */ /* 0x000fc40003f4e000 */
[----:B------:R-:W-:Y:S02]  /*04f0*/  FSEL R8, R14, RZ, P1 ;  /* 0x000000ff0e087208 */ /* 0x000fe40000800000 */
[----:B------:R-:W-:Y:S01]  /*0500*/  FSEL R9, R9, RZ, P2 ;  /* 0x000000ff09097208 */ /* 0x000fe20001000000 */
[----:B0-----:R-:W-:Y:S08]  /*0510*/  @P0 EXIT ;  /* 0x000000000000094d */ /* 0x001ff00003800000 */
[----:B------:R-:W-:Y:S01]  /*0520*/  STG.E.64 desc[UR4][R6.64], R8 ;  /* 0x0000000806007986 */ /* 0x000fe2000c101b04 */
[----:B------:R-:W-:Y:S05]  /*0530*/  EXIT ;  /* 0x000000000000794d */ /* 0x000fea0003800000 */
.L_x_0:
[----:B------:R-:W-:-:S00]  /*0540*/  BRA `(.L_x_0) ;  /* 0xfffffffc00fc7947 */ /* 0x000fc0000383ffff */
[----:B------:R-:W-:-:S00]  /*0550*/  NOP ;  /* 0x0000000000007918 */ /* 0x000fc00000000000 */
        /* <DEDUP_REMOVED lines=10> */
.L_x_1:


//--------------------- .nv.global.init           --------------------------
	.section	.nv.global.init,"aw",@progbits
.nv.global.init:
	.type		_$_str,@object
	.size		_$_str,(_$_str_$_2 - _$_str)
_$_str:
        /*0000*/ 	.byte	0x5f, 0x5f, 0x43, 0x55, 0x44, 0x41, 0x5f, 0x46, 0x54, 0x5a, 0x00
	.type		_$_str_$_2,@object
	.size		_$_str_$_2,(.L_1 - _$_str_$_2)
_$_str_$_2:
        /*000b*/ 	.byte	0x5f, 0x5f, 0x43, 0x55, 0x44, 0x41, 0x5f, 0x50, 0x52, 0x45, 0x43, 0x5f, 0x53, 0x51, 0x52, 0x54
        /*001b*/ 	.byte	0x00
.L_1:


//--------------------- .nv.constant0.triton_poi_fused__native_batch_norm_legit_no_training_convolution_relu_51 --------------------------
	.section	.nv.constant0.triton_poi_fused__native_batch_norm_legit_no_training_convolution_relu_51,"a",@progbits
	.sectionflags	@""
	.align	4
.nv.constant0.triton_poi_fused__native_batch_norm_legit_no_training_convolution_relu_51:
	.zero		588
